	.headerflags	@"EF_CUDA_TEXMODE_UNIFIED EF_CUDA_64BIT_ADDRESS EF_CUDA_ACCELERATORS EF_CUDA_SM90 EF_CUDA_VIRTUAL_SM(EF_CUDA_SM90)"
	.elftype	@"ET_EXEC"


//--------------------- .nv.info                  --------------------------
	.section	.nv.info,"",@"SHT_CUDA_INFO"
	.align	4


	//----- nvinfo : EIATTR_REGCOUNT
	.align		4
        /*0000*/ 	.byte	0x04, 0x2f
        /*0002*/ 	.short	(.L_1 - .L_0)
	.align		4
.L_0:
        /*0004*/ 	.word	index@(triton_poi_fused_add_clamp_9)
        /*0008*/ 	.word	0x0000000b


	//----- nvinfo : EIATTR_MIN_STACK_SIZE
	.align		4
.L_1:
        /*000c*/ 	.byte	0x04, 0x12
        /*000e*/ 	.short	(.L_3 - .L_2)
	.align		4
.L_2:
        /*0010*/ 	.word	index@(triton_poi_fused_add_clamp_9)
        /*0014*/ 	.word	0x00000000


	//----- nvinfo : EIATTR_FRAME_SIZE
	.align		4
.L_3:
        /*0018*/ 	.byte	0x04, 0x11
        /*001a*/ 	.short	(.L_5 - .L_4)
	.align		4
.L_4:
        /*001c*/ 	.word	index@(triton_poi_fused_add_clamp_9)
        /*0020*/ 	.word	0x00000000


	//----- nvinfo : EIATTR_MIN_STACK_SIZE
	.align		4
.L_5:
        /*0024*/ 	.byte	0x04, 0x12
        /*0026*/ 	.short	(.L_7 - .L_6)
	.align		4
.L_6:
        /*0028*/ 	.word	index@(triton_poi_fused_add_clamp_9)
        /*002c*/ 	.word	0x00000000
.L_7:


//--------------------- .nv.info.triton_poi_fused_add_clamp_9 --------------------------
	.section	.nv.info.triton_poi_fused_add_clamp_9,"",@"SHT_CUDA_INFO"
	.sectionflags	@""
	.align	4


	//----- nvinfo : EIATTR_CUDA_API_VERSION
	.align		4
        /*0000*/ 	.byte	0x04, 0x37
        /*0002*/ 	.short	(.L_9 - .L_8)
.L_8:
        /*0004*/ 	.word	0x0000007c


	//----- nvinfo : EIATTR_KPARAM_INFO
	.align		4
.L_9:
        /*0008*/ 	.byte	0x04, 0x17
        /*000a*/ 	.short	(.L_11 - .L_10)
.L_10:
        /*000c*/ 	.word	0x00000000
        /*0010*/ 	.short	0x0001
        /*0012*/ 	.short	0x0008
        /*0014*/ 	.byte	0x00, 0xf0, 0x11, 0x00


	//----- nvinfo : EIATTR_KPARAM_INFO
	.align		4
.L_11:
        /*0018*/ 	.byte	0x04, 0x17
        /*001a*/ 	.short	(.L_13 - .L_12)
.L_12:
        /*001c*/ 	.word	0x00000000
        /*0020*/ 	.short	0x0000
        /*0022*/ 	.short	0x0000
        /*0024*/ 	.byte	0x00, 0xf4, 0x21, 0x00


	//----- nvinfo : EIATTR_SPARSE_MMA_MASK
	.align		4
.L_13:
        /*0028*/ 	.byte	0x03, 0x50
        /*002a*/ 	.short	0x0000


	//----- nvinfo : EIATTR_MAXREG_COUNT
	.align		4
        /*002c*/ 	.byte	0x03, 0x1b
        /*002e*/ 	.short	0x00ff


	//----- nvinfo : EIATTR_EXIT_INSTR_OFFSETS
	.align		4
        /*0030*/ 	.byte	0x04, 0x1c
        /*0032*/ 	.short	(.L_15 - .L_14)


	//   ....[0]....
.L_14:
        /*0034*/ 	.word	0x000001b0


	//   ....[1]....
        /*0038*/ 	.word	0x00000200


	//----- nvinfo : EIATTR_REQNTID
	.align		4
.L_15:
        /*003c*/ 	.byte	0x04, 0x10
        /*003e*/ 	.short	(.L_17 - .L_16)
.L_16:
        /*0040*/ 	.word	0x00000020
        /*0044*/ 	.word	0x00000001
        /*0048*/ 	.word	0x00000001


	//----- nvinfo : EIATTR_CBANK_PARAM_SIZE
	.align		4
.L_17:
        /*004c*/ 	.byte	0x03, 0x19
        /*004e*/ 	.short	0x000c


	//----- nvinfo : EIATTR_PARAM_CBANK
	.align		4
        /*0050*/ 	.byte	0x04, 0x0a
        /*0052*/ 	.short	(.L_19 - .L_18)
	.align		4
.L_18:
        /*0054*/ 	.word	index@(.nv.constant0.triton_poi_fused_add_clamp_9)
        /*0058*/ 	.short	0x0210
        /*005a*/ 	.short	0x000c


	//----- nvinfo : EIATTR_SW_WAR
	.align		4
.L_19:
        /*005c*/ 	.byte	0x04, 0x36
        /*005e*/ 	.short	(.L_21 - .L_20)
.L_20:
        /*0060*/ 	.word	0x00000008
.L_21:


//--------------------- .nv.callgraph             --------------------------
	.section	.nv.callgraph,"",@"SHT_CUDA_CALLGRAPH"
	.align	4
	.sectionentsize	8
	.align		4
        /*0000*/ 	.word	0x00000000
	.align		4
        /*0004*/ 	.word	0xffffffff
	.align		4
        /*0008*/ 	.word	0x00000000
	.align		4
        /*000c*/ 	.word	0xfffffffe
	.align		4
        /*0010*/ 	.word	0x00000000
	.align		4
        /*0014*/ 	.word	0xfffffffd
	.align		4
        /*0018*/ 	.word	0x00000000
	.align		4
        /*001c*/ 	.word	0xfffffffc


//--------------------- .text.triton_poi_fused_add_clamp_9 --------------------------
	.section	.text.triton_poi_fused_add_clamp_9,"ax",@progbits
	.align	128
        .global         triton_poi_fused_add_clamp_9
        .type           triton_poi_fused_add_clamp_9,@function
        .size           triton_poi_fused_add_clamp_9,(.L_x_1 - triton_poi_fused_add_clamp_9)
        .other          triton_poi_fused_add_clamp_9,@"STO_CUDA_ENTRY STV_DEFAULT"
triton_poi_fused_add_clamp_9:
.text.triton_poi_fused_add_clamp_9:
[----:B------:R-:W0:Y:S02]  /*0000*/  LDC R1, c[0x0][0x28] ;  /* 0x00000a00ff017b82 */ /* 0x000e240000000800 */
[----:B------:R-:W1:Y:S01]  /*0010*/  S2R R0, SR_TID.X ;  /* 0x0000000000007919 */ /* 0x000e620000002100 */
[----:B------:R-:W-:Y:S01]  /*0020*/  IMAD.MOV.U32 R3, RZ, RZ, 0x3e000000 ;  /* 0x3e000000ff037424 */ /* 0x000fe200078e00ff */
[----:B------:R-:W2:Y:S01]  /*0030*/  S2R R5, SR_CTAID.X ;  /* 0x0000000000057919 */ /* 0x000ea20000002500 */
[----:B-1----:R-:W-:-:S05]  /*0040*/  IMAD.SHL.U32 R0, R0, 0x2, RZ ;  /* 0x0000000200007824 */ /* 0x002fca00078e00ff */
[----:B------:R-:W-:-:S05]  /*0050*/  LOP3.LUT R0, R0, 0x3e, RZ, 0xc0, !PT ;  /* 0x0000003e00007812 */ /* 0x000fca00078ec0ff */
[----:B--2---:R-:W-:-:S05]  /*0060*/  IMAD R5, R5, 0x40, R0 ;  /* 0x0000004005057824 */ /* 0x004fca00078e0200 */
[----:B------:R-:W-:Y:S02]  /*0070*/  IADD3 R0, R5, 0x1, RZ ;  /* 0x0000000105007810 */ /* 0x000fe40007ffe0ff */
[----:B------:R-:W-:Y:S02]  /*0080*/  I2FP.F32.S32 R2, R5 ;  /* 0x0000000500027245 */ /* 0x000fe40000201400 */
[----:B------:R-:W-:Y:S02]  /*0090*/  I2FP.F32.S32 R0, R0 ;  /* 0x0000000000007245 */ /* 0x000fe40000201400 */
[----:B------:R-:W-:Y:S01]  /*00a0*/  ISETP.GE.AND P0, PT, R5, 0x40, PT ;  /* 0x000000400500780c */ /* 0x000fe20003f06270 */
[----:B------:R-:W-:Y:S02]  /*00b0*/  FADD R2, R2, 0.5 ;  /* 0x3f00000002027421 */ /* 0x000fe40000000000 */
[----:B------:R-:W-:Y:S02]  /*00c0*/  FADD R0, R0, 0.5 ;  /* 0x3f00000000007421 */ /* 0x000fe40000000000 */
[----:B------:R-:W-:-:S02]  /*00d0*/  FFMA R2, R2, R3, -0.5 ;  /* 0xbf00000002027423 */ /* 0x000fc40000000003 */
[----:B------:R-:W-:-:S03]  /*00e0*/  FFMA R0, R0, R3, -0.5 ;  /* 0xbf00000000007423 */ /* 0x000fc60000000003 */
[----:B------:R-:W-:Y:S02]  /*00f0*/  FMNMX R4, RZ, R2, !PT ;  /* 0x00000002ff047209 */ /* 0x000fe40007800000 */
[----:B------:R-:W-:Y:S01]  /*0100*/  FMNMX R0, RZ, R0, !PT ;  /* 0x00000000ff007209 */ /* 0x000fe20007800000 */
[----:B------:R-:W1:Y:S03]  /*0110*/  LDC.64 R2, c[0x0][0x210] ;  /* 0x00008400ff027b82 */ /* 0x000e660000000a00 */
[----:B------:R-:W2:Y:S08]  /*0120*/  F2I.TRUNC.NTZ R4, R4 ;  /* 0x0000000400047305 */ /* 0x000eb0000020f100 */
[----:B------:R-:W3:Y:S01]  /*0130*/  F2I.TRUNC.NTZ R0, R0 ;  /* 0x0000000000007305 */ /* 0x000ee2000020f100 */
[----:B--2---:R-:W-:-:S05]  /*0140*/  VIMNMX R6, R4, 0x6, PT ;  /* 0x0000000604067848 */ /* 0x004fca0003fe0100 */
[----:B------:R-:W-:Y:S02]  /*0150*/  VIADD R6, R6, 0x1 ;  /* 0x0000000106067836 */ /* 0x000fe40000000000 */
[----:B-1----:R-:W-:Y:S01]  /*0160*/  IMAD.WIDE R2, R5, 0x8, R2 ;  /* 0x0000000805027825 */ /* 0x002fe200078e0202 */
[----:B---3--:R-:W-:Y:S02]  /*0170*/  VIMNMX R7, R0, 0x6, PT ;  /* 0x0000000600077848 */ /* 0x008fe40003fe0100 */
[----:B------:R-:W-:Y:S02]  /*0180*/  SHF.R.S32.HI R5, RZ, 0x1f, R6 ;  /* 0x0000001fff057819 */ /* 0x000fe40000011406 */
[----:B------:R-:W-:-:S04]  /*0190*/  IADD3 R8, R7, 0x1, RZ ;  /* 0x0000000107087810 */ /* 0x000fc80007ffe0ff */
[----:B------:R-:W-:Y:S01]  /*01a0*/  SHF.R.S32.HI R7, RZ, 0x1f, R8 ;  /* 0x0000001fff077819 */ /* 0x000fe20000011408 */
[----:B------:R-:W-:Y:S06]  /*01b0*/  @P0 EXIT ;  /* 0x000000000000094d */ /* 0x000fec0003800000 */
[----:B------:R-:W-:Y:S01]  /*01c0*/  IMAD.MOV.U32 R4, RZ, RZ, R6 ;  /* 0x000000ffff047224 */ /* 0x000fe200078e0006 */
[----:B------:R-:W-:Y:S01]  /*01d0*/  MOV R6, R8 ;  /* 0x0000000800067202 */ /* 0x000fe20000000f00 */
[----:B------:R-:W-:-:S04]  /*01e0*/  ULDC.64 UR4, c[0x0][0x208] ;  /* 0x0000820000047ab9 */ /* 0x000fc80000000a00 */
[----:B------:R-:W-:Y:S01]  /*01f0*/  STG.E.128 desc[UR4][R2.64], R4 ;  /* 0x0000000402007986 */ /* 0x000fe2000c101d04 */
[----:B------:R-:W-:Y:S05]  /*0200*/  EXIT ;  /* 0x000000000000794d */ /* 0x000fea0003800000 */
.L_x_0:
[----:B------:R-:W-:-:S00]  /*0210*/  BRA `(.L_x_0) ;  /* 0xfffffffc00fc7947 */ /* 0x000fc0000383ffff */
[----:B------:R-:W-:-:S00]  /*0220*/  NOP ;  /* 0x0000000000007918 */ /* 0x000fc00000000000 */
        /* <DEDUP_REMOVED lines=13> */
.L_x_1:


//--------------------- .nv.constant0.triton_poi_fused_add_clamp_9 --------------------------
	.section	.nv.constant0.triton_poi_fused_add_clamp_9,"a",@progbits
	.sectionflags	@""
	.align	4
.nv.constant0.triton_poi_fused_add_clamp_9:
	.zero		540
